//
// Generated by NVIDIA NVVM Compiler
//
// Compiler Build ID: CL-36424714
// Cuda compilation tools, release 13.0, V13.0.88
// Based on NVVM 20.0.0
//

.version 9.0
.target sm_100
.address_size 64

	// .globl	_Z14vec_add_kernelPKiS0_Pii

.visible .entry _Z14vec_add_kernelPKiS0_Pii(
	.param .u64 .ptr .align 1 _Z14vec_add_kernelPKiS0_Pii_param_0,
	.param .u64 .ptr .align 1 _Z14vec_add_kernelPKiS0_Pii_param_1,
	.param .u64 .ptr .align 1 _Z14vec_add_kernelPKiS0_Pii_param_2,
	.param .u32 _Z14vec_add_kernelPKiS0_Pii_param_3
)
{
	.reg .pred 	%p<2>;
	.reg .b32 	%r<9>;
	.reg .b64 	%rd<11>;

	ld.param.u64 	%rd1, [_Z14vec_add_kernelPKiS0_Pii_param_0];
	ld.param.u64 	%rd2, [_Z14vec_add_kernelPKiS0_Pii_param_1];
	ld.param.u64 	%rd3, [_Z14vec_add_kernelPKiS0_Pii_param_2];
	ld.param.u32 	%r2, [_Z14vec_add_kernelPKiS0_Pii_param_3];
	mov.u32 	%r3, %ctaid.x;
	mov.u32 	%r4, %ntid.x;
	mov.u32 	%r5, %tid.x;
	mad.lo.s32 	%r1, %r3, %r4, %r5;
	setp.ge.s32 	%p1, %r1, %r2;
	@%p1 bra 	$L__BB0_2;
	cvta.to.global.u64 	%rd4, %rd1;
	cvta.to.global.u64 	%rd5, %rd2;
	cvta.to.global.u64 	%rd6, %rd3;
	mul.wide.s32 	%rd7, %r1, 4;
	add.s64 	%rd8, %rd4, %rd7;
	ld.global.u32 	%r6, [%rd8];
	add.s64 	%rd9, %rd5, %rd7;
	ld.global.u32 	%r7, [%rd9];
	add.s32 	%r8, %r7, %r6;
	add.s64 	%rd10, %rd6, %rd7;
	st.global.u32 	[%rd10], %r8;
$L__BB0_2:
	ret;

}
	// .globl	_Z10kernel_addPKiS0_Pi
.visible .entry _Z10kernel_addPKiS0_Pi(
	.param .u64 .ptr .align 1 _Z10kernel_addPKiS0_Pi_param_0,
	.param .u64 .ptr .align 1 _Z10kernel_addPKiS0_Pi_param_1,
	.param .u64 .ptr .align 1 _Z10kernel_addPKiS0_Pi_param_2
)
{
	.reg .b32 	%r<8>;
	.reg .b64 	%rd<11>;

	ld.param.u64 	%rd1, [_Z10kernel_addPKiS0_Pi_param_0];
	ld.param.u64 	%rd2, [_Z10kernel_addPKiS0_Pi_param_1];
	ld.param.u64 	%rd3, [_Z10kernel_addPKiS0_Pi_param_2];
	cvta.to.global.u64 	%rd4, %rd3;
	cvta.to.global.u64 	%rd5, %rd2;
	cvta.to.global.u64 	%rd6, %rd1;
	mov.u32 	%r1, %ctaid.x;
	mov.u32 	%r2, %ntid.x;
	mov.u32 	%r3, %tid.x;
	mad.lo.s32 	%r4, %r1, %r2, %r3;
	mul.wide.s32 	%rd7, %r4, 4;
	add.s64 	%rd8, %rd6, %rd7;
	ld.global.u32 	%r5, [%rd8];
	add.s64 	%rd9, %rd5, %rd7;
	ld.global.u32 	%r6, [%rd9];
	add.s32 	%r7, %r6, %r5;
	add.s64 	%rd10, %rd4, %rd7;
	st.global.u32 	[%rd10], %r7;
	ret;

}


// ===== COMPILED SASS (sm_100) =====

	.target	sm_100

	.elftype	@"ET_EXEC"


//--------------------- .note.nv.tkinfo           --------------------------
	.section	.note.nv.tkinfo,"",@"SHT_NOTE"
	.sectionflags	@"SHF_NOTE_NV_TKINFO"
	.tkinfo
        /*0018*/ 	.word	0x00000002
        /*0030*/ 	.string	""
        /*0030*/ 	.string	"ptxas"
        /*0030*/ 	.string	"Cuda compilation tools, release 13.0, V13.0.88"
        /*0030*/ 	.string	"Build cuda_13.0.r13.0/compiler.36424714_0"
        /*0030*/ 	.string	"-arch sm_100 -m 64 "



//--------------------- .note.nv.cuinfo           --------------------------
	.section	.note.nv.cuinfo,"",@"SHT_NOTE"
	.sectionflags	@"SHF_NOTE_NV_CUINFO"
        /*0018*/ 	.short	0x0002
        /*001a*/ 	.short	0x0064
        /*001c*/ 	.short	0x0082
	.zero		2


//--------------------- .nv.info                  --------------------------
	.section	.nv.info,"",@"SHT_CUDA_INFO"
	.align	4


	//----- nvinfo : EIATTR_REGCOUNT
	.align		4
        /*0000*/ 	.byte	0x04, 0x2f
        /*0002*/ 	.short	(.L_1 - .L_0)
	.align		4
.L_0:
        /*0004*/ 	.word	index@(_Z14vec_add_kernelPKiS0_Pii)
        /*0008*/ 	.word	0x0000000c


	//----- nvinfo : EIATTR_FRAME_SIZE
	.align		4
.L_1:
        /*000c*/ 	.byte	0x04, 0x11
        /*000e*/ 	.short	(.L_3 - .L_2)
	.align		4
.L_2:
        /*0010*/ 	.word	index@(_Z14vec_add_kernelPKiS0_Pii)
        /*0014*/ 	.word	0x00000000


	//----- nvinfo : EIATTR_REGCOUNT
	.align		4
.L_3:
        /*0018*/ 	.byte	0x04, 0x2f
        /*001a*/ 	.short	(.L_5 - .L_4)
	.align		4
.L_4:
        /*001c*/ 	.word	index@(_Z10kernel_addPKiS0_Pi)
        /*0020*/ 	.word	0x0000000c


	//----- nvinfo : EIATTR_FRAME_SIZE
	.align		4
.L_5:
        /*0024*/ 	.byte	0x04, 0x11
        /*0026*/ 	.short	(.L_7 - .L_6)
	.align		4
.L_6:
        /*0028*/ 	.word	index@(_Z10kernel_addPKiS0_Pi)
        /*002c*/ 	.word	0x00000000


	//----- nvinfo : EIATTR_MIN_STACK_SIZE
	.align		4
.L_7:
        /*0030*/ 	.byte	0x04, 0x12
        /*0032*/ 	.short	(.L_9 - .L_8)
	.align		4
.L_8:
        /*0034*/ 	.word	index@(_Z10kernel_addPKiS0_Pi)
        /*0038*/ 	.word	0x00000000


	//----- nvinfo : EIATTR_MIN_STACK_SIZE
	.align		4
.L_9:
        /*003c*/ 	.byte	0x04, 0x12
        /*003e*/ 	.short	(.L_11 - .L_10)
	.align		4
.L_10:
        /*0040*/ 	.word	index@(_Z14vec_add_kernelPKiS0_Pii)
        /*0044*/ 	.word	0x00000000
.L_11:


//--------------------- .nv.compat                --------------------------
	.section	.nv.compat,"",@"SHT_CUDA_COMPAT_INFO"
	.align	4
        /*0000*/ 	.byte	0x02, 0x09, 0x00, 0x00, 0x02, 0x02, 0x01, 0x00, 0x02, 0x05, 0x05, 0x00, 0x03, 0x07, 0x01, 0x01
        /*0010*/ 	.byte	0x02, 0x03, 0x00, 0x00, 0x02, 0x06, 0x01, 0x00, 0x04, 0x0b, 0x08, 0x00, 0x09, 0x00, 0x00, 0x00
        /*0020*/ 	.byte	0x00, 0x00, 0x00, 0x00


//--------------------- .nv.info._Z10kernel_addPKiS0_Pi --------------------------
	.section	.nv.info._Z10kernel_addPKiS0_Pi,"",@"SHT_CUDA_INFO"
	.sectionflags	@""
	.align	4


	//----- nvinfo : EIATTR_CUDA_API_VERSION
	.align		4
        /*0000*/ 	.byte	0x04, 0x37
        /*0002*/ 	.short	(.L_13 - .L_12)
.L_12:
        /*0004*/ 	.word	0x00000082


	//----- nvinfo : EIATTR_KPARAM_INFO
	.align		4
.L_13:
        /*0008*/ 	.byte	0x04, 0x17
        /*000a*/ 	.short	(.L_15 - .L_14)
.L_14:
        /*000c*/ 	.word	0x00000000
        /*0010*/ 	.short	0x0002
        /*0012*/ 	.short	0x0010
        /*0014*/ 	.byte	0x00, 0xf5, 0x21, 0x00


	//----- nvinfo : EIATTR_KPARAM_INFO
	.align		4
.L_15:
        /*0018*/ 	.byte	0x04, 0x17
        /*001a*/ 	.short	(.L_17 - .L_16)
.L_16:
        /*001c*/ 	.word	0x00000000
        /*0020*/ 	.short	0x0001
        /*0022*/ 	.short	0x0008
        /*0024*/ 	.byte	0x00, 0xf5, 0x21, 0x00


	//----- nvinfo : EIATTR_KPARAM_INFO
	.align		4
.L_17:
        /*0028*/ 	.byte	0x04, 0x17
        /*002a*/ 	.short	(.L_19 - .L_18)
.L_18:
        /*002c*/ 	.word	0x00000000
        /*0030*/ 	.short	0x0000
        /*0032*/ 	.short	0x0000
        /*0034*/ 	.byte	0x00, 0xf5, 0x21, 0x00


	//----- nvinfo : EIATTR_SPARSE_MMA_MASK
	.align		4
.L_19:
        /*0038*/ 	.byte	0x03, 0x50
        /*003a*/ 	.short	0x0000


	//----- nvinfo : EIATTR_MAXREG_COUNT
	.align		4
        /*003c*/ 	.byte	0x03, 0x1b
        /*003e*/ 	.short	0x00ff


	//----- nvinfo : EIATTR_MERCURY_ISA_VERSION
	.align		4
        /*0040*/ 	.byte	0x03, 0x5f
        /*0042*/ 	.short	0x0101


	//----- nvinfo : EIATTR_VRC_CTA_INIT_COUNT
	.align		4
        /*0044*/ 	.byte	0x02, 0x4a
	.zero		1
	.zero		1


	//----- nvinfo : EIATTR_EXIT_INSTR_OFFSETS
	.align		4
        /*0048*/ 	.byte	0x04, 0x1c
        /*004a*/ 	.short	(.L_21 - .L_20)


	//   ....[0]....
.L_20:
        /*004c*/ 	.word	0x00000100


	//----- nvinfo : EIATTR_CBANK_PARAM_SIZE
	.align		4
.L_21:
        /*0050*/ 	.byte	0x03, 0x19
        /*0052*/ 	.short	0x0018


	//----- nvinfo : EIATTR_PARAM_CBANK
	.align		4
        /*0054*/ 	.byte	0x04, 0x0a
        /*0056*/ 	.short	(.L_23 - .L_22)
	.align		4
.L_22:
        /*0058*/ 	.word	index@(.nv.constant0._Z10kernel_addPKiS0_Pi)
        /*005c*/ 	.short	0x0380
        /*005e*/ 	.short	0x0018


	//----- nvinfo : EIATTR_SW_WAR
	.align		4
.L_23:
        /*0060*/ 	.byte	0x04, 0x36
        /*0062*/ 	.short	(.L_25 - .L_24)
.L_24:
        /*0064*/ 	.word	0x00000008
.L_25:


//--------------------- .nv.info._Z14vec_add_kernelPKiS0_Pii --------------------------
	.section	.nv.info._Z14vec_add_kernelPKiS0_Pii,"",@"SHT_CUDA_INFO"
	.sectionflags	@""
	.align	4


	//----- nvinfo : EIATTR_CUDA_API_VERSION
	.align		4
        /*0000*/ 	.byte	0x04, 0x37
        /*0002*/ 	.short	(.L_27 - .L_26)
.L_26:
        /*0004*/ 	.word	0x00000082


	//----- nvinfo : EIATTR_KPARAM_INFO
	.align		4
.L_27:
        /*0008*/ 	.byte	0x04, 0x17
        /*000a*/ 	.short	(.L_29 - .L_28)
.L_28:
        /*000c*/ 	.word	0x00000000
        /*0010*/ 	.short	0x0003
        /*0012*/ 	.short	0x0018
        /*0014*/ 	.byte	0x00, 0xf0, 0x11, 0x00


	//----- nvinfo : EIATTR_KPARAM_INFO
	.align		4
.L_29:
        /*0018*/ 	.byte	0x04, 0x17
        /*001a*/ 	.short	(.L_31 - .L_30)
.L_30:
        /*001c*/ 	.word	0x00000000
        /*0020*/ 	.short	0x0002
        /*0022*/ 	.short	0x0010
        /*0024*/ 	.byte	0x00, 0xf5, 0x21, 0x00


	//----- nvinfo : EIATTR_KPARAM_INFO
	.align		4
.L_31:
        /*0028*/ 	.byte	0x04, 0x17
        /*002a*/ 	.short	(.L_33 - .L_32)
.L_32:
        /*002c*/ 	.word	0x00000000
        /*0030*/ 	.short	0x0001
        /*0032*/ 	.short	0x0008
        /*0034*/ 	.byte	0x00, 0xf5, 0x21, 0x00


	//----- nvinfo : EIATTR_KPARAM_INFO
	.align		4
.L_33:
        /*0038*/ 	.byte	0x04, 0x17
        /*003a*/ 	.short	(.L_35 - .L_34)
.L_34:
        /*003c*/ 	.word	0x00000000
        /*0040*/ 	.short	0x0000
        /*0042*/ 	.short	0x0000
        /*0044*/ 	.byte	0x00, 0xf5, 0x21, 0x00


	//----- nvinfo : EIATTR_SPARSE_MMA_MASK
	.align		4
.L_35:
        /*0048*/ 	.byte	0x03, 0x50
        /*004a*/ 	.short	0x0000


	//----- nvinfo : EIATTR_MAXREG_COUNT
	.align		4
        /*004c*/ 	.byte	0x03, 0x1b
        /*004e*/ 	.short	0x00ff


	//----- nvinfo : EIATTR_MERCURY_ISA_VERSION
	.align		4
        /*0050*/ 	.byte	0x03, 0x5f
        /*0052*/ 	.short	0x0101


	//----- nvinfo : EIATTR_VRC_CTA_INIT_COUNT
	.align		4
        /*0054*/ 	.byte	0x02, 0x4a
	.zero		1
	.zero		1


	//----- nvinfo : EIATTR_EXIT_INSTR_OFFSETS
	.align		4
        /*0058*/ 	.byte	0x04, 0x1c
        /*005a*/ 	.short	(.L_37 - .L_36)


	//   ....[0]....
.L_36:
        /*005c*/ 	.word	0x00000070


	//   ....[1]....
        /*0060*/ 	.word	0x00000130


	//----- nvinfo : EIATTR_CBANK_PARAM_SIZE
	.align		4
.L_37:
        /*0064*/ 	.byte	0x03, 0x19
        /*0066*/ 	.short	0x001c


	//----- nvinfo : EIATTR_PARAM_CBANK
	.align		4
        /*0068*/ 	.byte	0x04, 0x0a
        /*006a*/ 	.short	(.L_39 - .L_38)
	.align		4
.L_38:
        /*006c*/ 	.word	index@(.nv.constant0._Z14vec_add_kernelPKiS0_Pii)
        /*0070*/ 	.short	0x0380
        /*0072*/ 	.short	0x001c


	//----- nvinfo : EIATTR_SW_WAR
	.align		4
.L_39:
        /*0074*/ 	.byte	0x04, 0x36
        /*0076*/ 	.short	(.L_41 - .L_40)
.L_40:
        /*0078*/ 	.word	0x00000008
.L_41:


//--------------------- .nv.callgraph             --------------------------
	.section	.nv.callgraph,"",@"SHT_CUDA_CALLGRAPH"
	.align	4
	.sectionentsize	8
	.align		4
        /*0000*/ 	.word	0x00000000
	.align		4
        /*0004*/ 	.word	0xffffffff
	.align		4
        /*0008*/ 	.word	0x00000000
	.align		4
        /*000c*/ 	.word	0xfffffffe
	.align		4
        /*0010*/ 	.word	0x00000000
	.align		4
        /*0014*/ 	.word	0xfffffffd
	.align		4
        /*0018*/ 	.word	0x00000000
	.align		4
        /*001c*/ 	.word	0xfffffffc


//--------------------- .text._Z10kernel_addPKiS0_Pi --------------------------
	.section	.text._Z10kernel_addPKiS0_Pi,"ax",@progbits
	.align	128
        .global         _Z10kernel_addPKiS0_Pi
        .type           _Z10kernel_addPKiS0_Pi,@function
        .size           _Z10kernel_addPKiS0_Pi,(.L_x_2 - _Z10kernel_addPKiS0_Pi)
        .other          _Z10kernel_addPKiS0_Pi,@"STO_CUDA_ENTRY STV_DEFAULT"
_Z10kernel_addPKiS0_Pi:
.text._Z10kernel_addPKiS0_Pi:
[----:B------:R-:W-:Y:S01]  /*0000*/  LDC R1, c[0x0][0x37c] ;  /* 0x0000df00ff017b82 */ /* 0x000fe20000000800 */
[----:B------:R-:W0:Y:S07]  /*0010*/  S2R R0, SR_TID.X ;  /* 0x0000000000007919 */ /* 0x000e2e0000002100 */
[----:B------:R-:W0:Y:S01]  /*0020*/  S2UR UR6, SR_CTAID.X ;  /* 0x00000000000679c3 */ /* 0x000e220000002500 */
[----:B------:R-:W1:Y:S07]  /*0030*/  LDCU.64 UR4, c[0x0][0x358] ;  /* 0x00006b00ff0477ac */ /* 0x000e6e0008000a00 */
[----:B------:R-:W0:Y:S08]  /*0040*/  LDC R9, c[0x0][0x360] ;  /* 0x0000d800ff097b82 */ /* 0x000e300000000800 */
[----:B------:R-:W2:Y:S08]  /*0050*/  LDC.64 R2, c[0x0][0x380] ;  /* 0x0000e000ff027b82 */ /* 0x000eb00000000a00 */
[----:B------:R-:W3:Y:S01]  /*0060*/  LDC.64 R4, c[0x0][0x388] ;  /* 0x0000e200ff047b82 */ /* 0x000ee20000000a00 */
[----:B0-----:R-:W-:-:S07]  /*0070*/  IMAD R9, R9, UR6, R0 ;  /* 0x0000000609097c24 */ /* 0x001fce000f8e0200 */
[----:B------:R-:W0:Y:S01]  /*0080*/  LDC.64 R6, c[0x0][0x390] ;  /* 0x0000e400ff067b82 */ /* 0x000e220000000a00 */
[----:B--2---:R-:W-:-:S06]  /*0090*/  IMAD.WIDE R2, R9, 0x4, R2 ;  /* 0x0000000409027825 */ /* 0x004fcc00078e0202 */
[----:B-1----:R-:W2:Y:S01]  /*00a0*/  LDG.E R2, desc[UR4][R2.64] ;  /* 0x0000000402027981 */ /* 0x002ea2000c1e1900 */
[----:B---3--:R-:W-:-:S06]  /*00b0*/  IMAD.WIDE R4, R9, 0x4, R4 ;  /* 0x0000000409047825 */ /* 0x008fcc00078e0204 */
[----:B------:R-:W2:Y:S01]  /*00c0*/  LDG.E R5, desc[UR4][R4.64] ;  /* 0x0000000404057981 */ /* 0x000ea2000c1e1900 */
[----:B0-----:R-:W-:Y:S01]  /*00d0*/  IMAD.WIDE R6, R9, 0x4, R6 ;  /* 0x0000000409067825 */ /* 0x001fe200078e0206 */
[----:B--2---:R-:W-:-:S05]  /*00e0*/  IADD3 R9, PT, PT, R2, R5, RZ ;  /* 0x0000000502097210 */ /* 0x004fca0007ffe0ff */
[----:B------:R-:W-:Y:S01]  /*00f0*/  STG.E desc[UR4][R6.64], R9 ;  /* 0x0000000906007986 */ /* 0x000fe2000c101904 */
[----:B------:R-:W-:Y:S05]  /*0100*/  EXIT ;  /* 0x000000000000794d */ /* 0x000fea0003800000 */
.L_x_0:
[----:B------:R-:W-:-:S00]  /*0110*/  BRA `(.L_x_0) ;  /* 0xfffffffc00fc7947 */ /* 0x000fc0000383ffff */
[----:B------:R-:W-:-:S00]  /*0120*/  NOP ;  /* 0x0000000000007918 */ /* 0x000fc00000000000 */
        /* <DEDUP_REMOVED lines=13> */
.L_x_2:


//--------------------- .text._Z14vec_add_kernelPKiS0_Pii --------------------------
	.section	.text._Z14vec_add_kernelPKiS0_Pii,"ax",@progbits
	.align	128
        .global         _Z14vec_add_kernelPKiS0_Pii
        .type           _Z14vec_add_kernelPKiS0_Pii,@function
        .size           _Z14vec_add_kernelPKiS0_Pii,(.L_x_3 - _Z14vec_add_kernelPKiS0_Pii)
        .other          _Z14vec_add_kernelPKiS0_Pii,@"STO_CUDA_ENTRY STV_DEFAULT"
_Z14vec_add_kernelPKiS0_Pii:
.text._Z14vec_add_kernelPKiS0_Pii:
[----:B------:R-:W-:Y:S01]  /*0000*/  LDC R1, c[0x0][0x37c] ;  /* 0x0000df00ff017b82 */ /* 0x000fe20000000800 */
[----:B------:R-:W0:Y:S07]  /*0010*/  S2R R0, SR_TID.X ;  /* 0x0000000000007919 */ /* 0x000e2e0000002100 */
[----:B------:R-:W0:Y:S01]  /*0020*/  S2UR UR4, SR_CTAID.X ;  /* 0x00000000000479c3 */ /* 0x000e220000002500 */
[----:B------:R-:W1:Y:S07]  /*0030*/  LDCU UR5, c[0x0][0x398] ;  /* 0x00007300ff0577ac */ /* 0x000e6e0008000800 */
[----:B------:R-:W0:Y:S02]  /*0040*/  LDC R9, c[0x0][0x360] ;  /* 0x0000d800ff097b82 */ /* 0x000e240000000800 */
[----:B0-----:R-:W-:-:S05]  /*0050*/  IMAD R9, R9, UR4, R0 ;  /* 0x0000000409097c24 */ /* 0x001fca000f8e0200 */
[----:B-1----:R-:W-:-:S13]  /*0060*/  ISETP.GE.AND P0, PT, R9, UR5, PT ;  /* 0x0000000509007c0c */ /* 0x002fda000bf06270 */
[----:B------:R-:W-:Y:S05]  /*0070*/  @P0 EXIT ;  /* 0x000000000000094d */ /* 0x000fea0003800000 */
[----:B------:R-:W0:Y:S01]  /*0080*/  LDC.64 R2, c[0x0][0x380] ;  /* 0x0000e000ff027b82 */ /* 0x000e220000000a00 */
[----:B------:R-:W1:Y:S07]  /*0090*/  LDCU.64 UR4, c[0x0][0x358] ;  /* 0x00006b00ff0477ac */ /* 0x000e6e0008000a00 */
[----:B------:R-:W2:Y:S08]  /*00a0*/  LDC.64 R4, c[0x0][0x388] ;  /* 0x0000e200ff047b82 */ /* 0x000eb00000000a00 */
[----:B------:R-:W3:Y:S01]  /*00b0*/  LDC.64 R6, c[0x0][0x390] ;  /* 0x0000e400ff067b82 */ /* 0x000ee20000000a00 */
[----:B0-----:R-:W-:-:S06]  /*00c0*/  IMAD.WIDE R2, R9, 0x4, R2 ;  /* 0x0000000409027825 */ /* 0x001fcc00078e0202 */
[----:B-1----:R-:W4:Y:S01]  /*00d0*/  LDG.E R2, desc[UR4][R2.64] ;  /* 0x0000000402027981 */ /* 0x002f22000c1e1900 */
[----:B--2---:R-:W-:-:S06]  /*00e0*/  IMAD.WIDE R4, R9, 0x4, R4 ;  /* 0x0000000409047825 */ /* 0x004fcc00078e0204 */
[----:B------:R-:W4:Y:S01]  /*00f0*/  LDG.E R5, desc[UR4][R4.64] ;  /* 0x0000000404057981 */ /* 0x000f22000c1e1900 */
[----:B---3--:R-:W-:Y:S01]  /*0100*/  IMAD.WIDE R6, R9, 0x4, R6 ;  /* 0x0000000409067825 */ /* 0x008fe200078e0206 */
[----:B----4-:R-:W-:-:S05]  /*0110*/  IADD3 R9, PT, PT, R2, R5, RZ ;  /* 0x0000000502097210 */ /* 0x010fca0007ffe0ff */
[----:B------:R-:W-:Y:S01]  /*0120*/  STG.E desc[UR4][R6.64], R9 ;  /* 0x0000000906007986 */ /* 0x000fe2000c101904 */
[----:B------:R-:W-:Y:S05]  /*0130*/  EXIT ;  /* 0x000000000000794d */ /* 0x000fea0003800000 */
.L_x_1:
        /* <DEDUP_REMOVED lines=12> */
.L_x_3:


//--------------------- .nv.shared.reserved.0     --------------------------
	.section	.nv.shared.reserved.0,"aw",@nobits
	.weak		__nv_reservedSMEM_offset_0_alias
	.size		__nv_reservedSMEM_offset_0_alias, 0, 64
	.other		__nv_reservedSMEM_offset_0_alias,@"STO_CUDA_RESERVED_SHARED STV_DEFAULT"
__nv_reservedSMEM_offset_0_alias:
	.zero		0
	.zero		64


//--------------------- .nv.constant0._Z10kernel_addPKiS0_Pi --------------------------
	.section	.nv.constant0._Z10kernel_addPKiS0_Pi,"a",@progbits
	.sectionflags	@""
	.align	4
.nv.constant0._Z10kernel_addPKiS0_Pi:
	.zero		920


//--------------------- .nv.constant0._Z14vec_add_kernelPKiS0_Pii --------------------------
	.section	.nv.constant0._Z14vec_add_kernelPKiS0_Pii,"a",@progbits
	.sectionflags	@""
	.align	4
.nv.constant0._Z14vec_add_kernelPKiS0_Pii:
	.zero		924


//--------------------- SYMBOLS --------------------------

	.type		.nv.reservedSmem.offset0,@object
	.size		.nv.reservedSmem.offset0,0x4
